	.headerflags	@"EF_CUDA_TEXMODE_UNIFIED EF_CUDA_64BIT_ADDRESS EF_CUDA_ACCELERATORS EF_CUDA_SM90 EF_CUDA_VIRTUAL_SM(EF_CUDA_SM90)"
	.elftype	@"ET_EXEC"


//--------------------- .nv.info                  --------------------------
	.section	.nv.info,"",@"SHT_CUDA_INFO"
	.align	4


	//----- nvinfo : EIATTR_REGCOUNT
	.align		4
        /*0000*/ 	.byte	0x04, 0x2f
        /*0002*/ 	.short	(.L_3 - .L_2)
	.align		4
.L_2:
        /*0004*/ 	.word	index@(triton_poi_fused__native_batch_norm_legit_no_training_hardtanh_18)
        /*0008*/ 	.word	0x0000001c


	//----- nvinfo : EIATTR_MIN_STACK_SIZE
	.align		4
.L_3:
        /*000c*/ 	.byte	0x04, 0x12
        /*000e*/ 	.short	(.L_5 - .L_4)
	.align		4
.L_4:
        /*0010*/ 	.word	index@(triton_poi_fused__native_batch_norm_legit_no_training_hardtanh_18)
        /*0014*/ 	.word	0x00000000


	//----- nvinfo : EIATTR_FRAME_SIZE
	.align		4
.L_5:
        /*0018*/ 	.byte	0x04, 0x11
        /*001a*/ 	.short	(.L_7 - .L_6)
	.align		4
.L_6:
        /*001c*/ 	.word	index@(triton_poi_fused__native_batch_norm_legit_no_training_hardtanh_18)
        /*0020*/ 	.word	0x00000000


	//----- nvinfo : EIATTR_MIN_STACK_SIZE
	.align		4
.L_7:
        /*0024*/ 	.byte	0x04, 0x12
        /*0026*/ 	.short	(.L_9 - .L_8)
	.align		4
.L_8:
        /*0028*/ 	.word	index@(triton_poi_fused__native_batch_norm_legit_no_training_hardtanh_18)
        /*002c*/ 	.word	0x00000000
.L_9:


//--------------------- .nv.info.triton_poi_fused__native_batch_norm_legit_no_training_hardtanh_18 --------------------------
	.section	.nv.info.triton_poi_fused__native_batch_norm_legit_no_training_hardtanh_18,"",@"SHT_CUDA_INFO"
	.sectionflags	@""
	.align	4


	//----- nvinfo : EIATTR_CUDA_API_VERSION
	.align		4
        /*0000*/ 	.byte	0x04, 0x37
        /*0002*/ 	.short	(.L_11 - .L_10)
.L_10:
        /*0004*/ 	.word	0x0000007c


	//----- nvinfo : EIATTR_KPARAM_INFO
	.align		4
.L_11:
        /*0008*/ 	.byte	0x04, 0x17
        /*000a*/ 	.short	(.L_13 - .L_12)
.L_12:
        /*000c*/ 	.word	0x00000000
        /*0010*/ 	.short	0x0006
        /*0012*/ 	.short	0x0030
        /*0014*/ 	.byte	0x00, 0xf0, 0x11, 0x00


	//----- nvinfo : EIATTR_KPARAM_INFO
	.align		4
.L_13:
        /*0018*/ 	.byte	0x04, 0x17
        /*001a*/ 	.short	(.L_15 - .L_14)
.L_14:
        /*001c*/ 	.word	0x00000000
        /*0020*/ 	.short	0x0005
        /*0022*/ 	.short	0x0028
        /*0024*/ 	.byte	0x00, 0xf4, 0x21, 0x00


	//----- nvinfo : EIATTR_KPARAM_INFO
	.align		4
.L_15:
        /*0028*/ 	.byte	0x04, 0x17
        /*002a*/ 	.short	(.L_17 - .L_16)
.L_16:
        /*002c*/ 	.word	0x00000000
        /*0030*/ 	.short	0x0004
        /*0032*/ 	.short	0x0020
        /*0034*/ 	.byte	0x00, 0xf4, 0x21, 0x00


	//----- nvinfo : EIATTR_KPARAM_INFO
	.align		4
.L_17:
        /*0038*/ 	.byte	0x04, 0x17
        /*003a*/ 	.short	(.L_19 - .L_18)
.L_18:
        /*003c*/ 	.word	0x00000000
        /*0040*/ 	.short	0x0003
        /*0042*/ 	.short	0x0018
        /*0044*/ 	.byte	0x00, 0xf4, 0x21, 0x00


	//----- nvinfo : EIATTR_KPARAM_INFO
	.align		4
.L_19:
        /*0048*/ 	.byte	0x04, 0x17
        /*004a*/ 	.short	(.L_21 - .L_20)
.L_20:
        /*004c*/ 	.word	0x00000000
        /*0050*/ 	.short	0x0002
        /*0052*/ 	.short	0x0010
        /*0054*/ 	.byte	0x00, 0xf4, 0x21, 0x00


	//----- nvinfo : EIATTR_KPARAM_INFO
	.align		4
.L_21:
        /*0058*/ 	.byte	0x04, 0x17
        /*005a*/ 	.short	(.L_23 - .L_22)
.L_22:
        /*005c*/ 	.word	0x00000000
        /*0060*/ 	.short	0x0001
        /*0062*/ 	.short	0x0008
        /*0064*/ 	.byte	0x00, 0xf4, 0x21, 0x00


	//----- nvinfo : EIATTR_KPARAM_INFO
	.align		4
.L_23:
        /*0068*/ 	.byte	0x04, 0x17
        /*006a*/ 	.short	(.L_25 - .L_24)
.L_24:
        /*006c*/ 	.word	0x00000000
        /*0070*/ 	.short	0x0000
        /*0072*/ 	.short	0x0000
        /*0074*/ 	.byte	0x00, 0xf4, 0x21, 0x00


	//----- nvinfo : EIATTR_SPARSE_MMA_MASK
	.align		4
.L_25:
        /*0078*/ 	.byte	0x03, 0x50
        /*007a*/ 	.short	0x0000


	//----- nvinfo : EIATTR_MAXREG_COUNT
	.align		4
        /*007c*/ 	.byte	0x03, 0x1b
        /*007e*/ 	.short	0x00ff


	//----- nvinfo : EIATTR_EXIT_INSTR_OFFSETS
	.align		4
        /*0080*/ 	.byte	0x04, 0x1c
        /*0082*/ 	.short	(.L_27 - .L_26)


	//   ....[0]....
.L_26:
        /*0084*/ 	.word	0x00000660


	//----- nvinfo : EIATTR_REQNTID
	.align		4
.L_27:
        /*0088*/ 	.byte	0x04, 0x10
        /*008a*/ 	.short	(.L_29 - .L_28)
.L_28:
        /*008c*/ 	.word	0x00000080
        /*0090*/ 	.word	0x00000001
        /*0094*/ 	.word	0x00000001


	//----- nvinfo : EIATTR_CBANK_PARAM_SIZE
	.align		4
.L_29:
        /*0098*/ 	.byte	0x03, 0x19
        /*009a*/ 	.short	0x0034


	//----- nvinfo : EIATTR_PARAM_CBANK
	.align		4
        /*009c*/ 	.byte	0x04, 0x0a
        /*009e*/ 	.short	(.L_31 - .L_30)
	.align		4
.L_30:
        /*00a0*/ 	.word	index@(.nv.constant0.triton_poi_fused__native_batch_norm_legit_no_training_hardtanh_18)
        /*00a4*/ 	.short	0x0210
        /*00a6*/ 	.short	0x0034


	//----- nvinfo : EIATTR_SW_WAR
	.align		4
.L_31:
        /*00a8*/ 	.byte	0x04, 0x36
        /*00aa*/ 	.short	(.L_33 - .L_32)
.L_32:
        /*00ac*/ 	.word	0x00000008
.L_33:


//--------------------- .nv.callgraph             --------------------------
	.section	.nv.callgraph,"",@"SHT_CUDA_CALLGRAPH"
	.align	4
	.sectionentsize	8
	.align		4
        /*0000*/ 	.word	0x00000000
	.align		4
        /*0004*/ 	.word	0xffffffff
	.align		4
        /*0008*/ 	.word	0x00000000
	.align		4
        /*000c*/ 	.word	0xfffffffe
	.align		4
        /*0010*/ 	.word	0x00000000
	.align		4
        /*0014*/ 	.word	0xfffffffd
	.align		4
        /*0018*/ 	.word	0x00000000
	.align		4
        /*001c*/ 	.word	0xfffffffc


//--------------------- .nv.constant4             --------------------------
	.section	.nv.constant4,"a",@progbits
	.align	8
	.align		8
.nv.constant4:
        /*0000*/ 	.dword	_$_str
	.align		8
        /*0008*/ 	.dword	_$_str_$_2


//--------------------- .text.triton_poi_fused__native_batch_norm_legit_no_training_hardtanh_18 --------------------------
	.section	.text.triton_poi_fused__native_batch_norm_legit_no_training_hardtanh_18,"ax",@progbits
	.align	128
        .global         triton_poi_fused__native_batch_norm_legit_no_training_hardtanh_18
        .type           triton_poi_fused__native_batch_norm_legit_no_training_hardtanh_18,@function
        .size           triton_poi_fused__native_batch_norm_legit_no_training_hardtanh_18,(.L_x_1 - triton_poi_fused__native_batch_norm_legit_no_training_hardtanh_18)
        .other          triton_poi_fused__native_batch_norm_legit_no_training_hardtanh_18,@"STO_CUDA_ENTRY STV_DEFAULT"
triton_poi_fused__native_batch_norm_legit_no_training_hardtanh_18:
.text.triton_poi_fused__native_batch_norm_legit_no_training_hardtanh_18:
[----:B------:R-:W-:Y:S01]  /*0000*/  LDC R1, c[0x0][0x28] ;  /* 0x00000a00ff017b82 */ /* 0x000fe20000000800 */
[----:B------:R-:W1:Y:S07]  /*0010*/  S2R R0, SR_TID.X ;  /* 0x0000000000007919 */ /* 0x000e6e0000002100 */
[----:B------:R-:W2:Y:S01]  /*0020*/  LDC.64 R4, c[0x0][0x220] ;  /* 0x00008800ff047b82 */ /* 0x000ea20000000a00 */
[----:B------:R-:W-:Y:S01]  /*0030*/  ULDC.64 UR4, c[0x0][0x208] ;  /* 0x0000820000047ab9 */ /* 0x000fe20000000a00 */
[----:B------:R-:W3:Y:S06]  /*0040*/  S2R R3, SR_CTAID.X ;  /* 0x0000000000037919 */ /* 0x000eec0000002500 */
[----:B------:R-:W4:Y:S08]  /*0050*/  LDC.64 R8, c[0x0][0x210] ;  /* 0x00008400ff087b82 */ /* 0x000f300000000a00 */
[----:B------:R-:W5:Y:S08]  /*0060*/  LDC.64 R12, c[0x0][0x218] ;  /* 0x00008600ff0c7b82 */ /* 0x000f700000000a00 */
[----:B------:R-:W5:Y:S01]  /*0070*/  LDC.64 R20, c[0x0][0x228] ;  /* 0x00008a00ff147b82 */ /* 0x000f620000000a00 */
[----:B-1----:R-:W-:-:S07]  /*0080*/  SHF.L.U32 R0, R0, 0x2, RZ ;  /* 0x0000000200007819 */ /* 0x002fce00000006ff */
[----:B------:R-:W1:Y:S01]  /*0090*/  LDC.64 R16, c[0x0][0x230] ;  /* 0x00008c00ff107b82 */ /* 0x000e620000000a00 */
[----:B------:R-:W-:-:S04]  /*00a0*/  LOP3.LUT R0, R0, 0x1fc, RZ, 0xc0, !PT ;  /* 0x000001fc00007812 */ /* 0x000fc800078ec0ff */
[----:B---3--:R-:W-:-:S05]  /*00b0*/  LEA R0, R3, R0, 0x9 ;  /* 0x0000000003007211 */ /* 0x008fca00078e48ff */
[----:B------:R-:W-:-:S05]  /*00c0*/  IMAD.HI R2, R0, 0x38e38e39, RZ ;  /* 0x38e38e3900027827 */ /* 0x000fca00078e02ff */
[----:B------:R-:W-:-:S04]  /*00d0*/  SHF.R.U32.HI R3, RZ, 0x1f, R2 ;  /* 0x0000001fff037819 */ /* 0x000fc80000011602 */
[----:B------:R-:W-:-:S05]  /*00e0*/  LEA.HI.SX32 R3, R2, R3, 0x19 ;  /* 0x0000000302037211 */ /* 0x000fca00078fcaff */
[----:B------:R-:W-:-:S04]  /*00f0*/  IMAD R2, R3, -0x240, R0 ;  /* 0xfffffdc003027824 */ /* 0x000fc800078e0200 */
[----:B--2---:R-:W-:-:S06]  /*0100*/  IMAD.WIDE R4, R2, 0x4, R4 ;  /* 0x0000000402047825 */ /* 0x004fcc00078e0204 */
[----:B------:R-:W2:Y:S01]  /*0110*/  LDG.E.EL.128 R4, desc[UR4][R4.64] ;  /* 0x0000000404047981 */ /* 0x000ea2000c2e1d00 */
[----:B----4-:R-:W-:-:S04]  /*0120*/  IMAD.WIDE R8, R0, 0x4, R8 ;  /* 0x0000000400087825 */ /* 0x010fc800078e0208 */
[C---:B-----5:R-:W-:Y:S02]  /*0130*/  IMAD.WIDE R12, R2.reuse, 0x4, R12 ;  /* 0x00000004020c7825 */ /* 0x060fe400078e020c */
[----:B------:R-:W3:Y:S04]  /*0140*/  LDG.E.128 R8, desc[UR4][R8.64] ;  /* 0x0000000408087981 */ /* 0x000ee8000c1e1d00 */
[----:B------:R-:W3:Y:S01]  /*0150*/  LDG.E.EL.128 R12, desc[UR4][R12.64] ;  /* 0x000000040c0c7981 */ /* 0x000ee2000c2e1d00 */
[----:B0-----:R-:W-:-:S04]  /*0160*/  IMAD.WIDE R20, R2, 0x4, R20 ;  /* 0x0000000402147825 */ /* 0x001fc800078e0214 */
[----:B-1----:R-:W-:Y:S02]  /*0170*/  IMAD.WIDE R16, R2, 0x4, R16 ;  /* 0x0000000402107825 */ /* 0x002fe400078e0210 */
[----:B------:R-:W4:Y:S04]  /*0180*/  LDG.E.EL.128 R20, desc[UR4][R20.64] ;  /* 0x0000000414147981 */ /* 0x000f28000c2e1d00 */
[----:B------:R-:W4:Y:S01]  /*0190*/  LDG.E.EL.128 R16, desc[UR4][R16.64] ;  /* 0x0000000410107981 */ /* 0x000f22000c2e1d00 */
[----:B------:R-:W-:Y:S01]  /*01a0*/  HFMA2.MMA R2, -RZ, RZ, 1.625, 0 ;  /* 0x3e800000ff027435 */ /* 0x000fe200000001ff */
[----:B--2---:R-:W-:Y:S01]  /*01b0*/  FADD R4, R4, 9.9999997473787516356e-06 ;  /* 0x3727c5ac04047421 */ /* 0x004fe20000000000 */
[----:B------:R-:W-:Y:S01]  /*01c0*/  FADD R7, R7, 9.9999997473787516356e-06 ;  /* 0x3727c5ac07077421 */ /* 0x000fe20000000000 */
[----:B------:R-:W-:Y:S01]  /*01d0*/  FADD R5, R5, 9.9999997473787516356e-06 ;  /* 0x3727c5ac05057421 */ /* 0x000fe20000000000 */
[----:B------:R-:W-:Y:S01]  /*01e0*/  FADD R6, R6, 9.9999997473787516356e-06 ;  /* 0x3727c5ac06067421 */ /* 0x000fe20000000000 */
[----:B------:R-:W0:Y:S01]  /*01f0*/  MUFU.SQRT R24, R4 ;  /* 0x0000000400187308 */ /* 0x000e220000002000 */
[----:B---3--:R-:W-:-:S07]  /*0200*/  FADD R8, R8, -R12 ;  /* 0x8000000c08087221 */ /* 0x008fce0000000000 */
[----:B------:R-:W1:Y:S01]  /*0210*/  MUFU.SQRT R7, R7 ;  /* 0x0000000700077308 */ /* 0x000e620000002000 */
[----:B------:R-:W-:Y:S01]  /*0220*/  FADD R9, R9, -R13 ;  /* 0x8000000d09097221 */ /* 0x000fe20000000000 */
[----:B------:R-:W-:Y:S01]  /*0230*/  FADD R10, R10, -R14 ;  /* 0x8000000e0a0a7221 */ /* 0x000fe20000000000 */
[----:B------:R-:W-:Y:S01]  /*0240*/  FADD R14, R11, -R15 ;  /* 0x8000000f0b0e7221 */ /* 0x000fe20000000000 */
[----:B0-----:R-:W-:-:S04]  /*0250*/  FSETP.GT.AND P6, PT, R24, 8.50705917302346158658e+37, PT ;  /* 0x7e8000001800780b */ /* 0x001fc80003fc4000 */
[----:B------:R-:W0:Y:S01]  /*0260*/  MUFU.SQRT R5, R5 ;  /* 0x0000000500057308 */ /* 0x000e220000002000 */
[----:B------:R-:W-:Y:S02]  /*0270*/  FSETP.GEU.AND P1, PT, R24, 1.175494350822287508e-38, PT ;  /* 0x008000001800780b */ /* 0x000fe40003f2e000 */
[----:B------:R-:W-:Y:S02]  /*0280*/  FSEL R3, R2, 1, P6 ;  /* 0x3f80000002037808 */ /* 0x000fe40003000000 */
[----:B-1----:R-:W-:-:S03]  /*0290*/  FSETP.GT.AND P5, PT, R7, 8.50705917302346158658e+37, PT ;  /* 0x7e8000000700780b */ /* 0x002fc60003fa4000 */
[----:B------:R-:W1:Y:S01]  /*02a0*/  MUFU.SQRT R25, R6 ;  /* 0x0000000600197308 */ /* 0x000e620000002000 */
[----:B------:R-:W-:Y:S02]  /*02b0*/  FSETP.GEU.AND P2, PT, R7, 1.175494350822287508e-38, PT ;  /* 0x008000000700780b */ /* 0x000fe40003f4e000 */
[----:B------:R-:W-:Y:S01]  /*02c0*/  FSEL R12, R2, 1, P5 ;  /* 0x3f800000020c7808 */ /* 0x000fe20002800000 */
[----:B------:R-:W-:Y:S02]  /*02d0*/  @P6 FMUL R24, R24, 0.25 ;  /* 0x3e80000018186820 */ /* 0x000fe40000400000 */
[----:B------:R-:W-:Y:S01]  /*02e0*/  @!P1 FMUL R3, R3, 16777216 ;  /* 0x4b80000003039820 */ /* 0x000fe20000400000 */
[C---:B0-----:R-:W-:Y:S01]  /*02f0*/  FSETP.GT.AND P3, PT, R5.reuse, 8.50705917302346158658e+37, PT ;  /* 0x7e8000000500780b */ /* 0x041fe20003f64000 */
[----:B------:R-:W-:Y:S01]  /*0300*/  @!P1 FMUL R24, R24, 16777216 ;  /* 0x4b80000018189820 */ /* 0x000fe20000400000 */
[----:B------:R-:W-:Y:S01]  /*0310*/  FSETP.GEU.AND P6, PT, R5, 1.175494350822287508e-38, PT ;  /* 0x008000000500780b */ /* 0x000fe20003fce000 */
[----:B------:R-:W-:-:S02]  /*0320*/  @P5 FMUL R7, R7, 0.25 ;  /* 0x3e80000007075820 */ /* 0x000fc40000400000 */
[----:B------:R-:W0:Y:S02]  /*0330*/  MUFU.RCP R6, R24 ;  /* 0x0000001800067308 */ /* 0x000e240000001000 */
[----:B------:R-:W-:Y:S01]  /*0340*/  @!P2 FMUL R12, R12, 16777216 ;  /* 0x4b8000000c0ca820 */ /* 0x000fe20000400000 */
[----:B-1----:R-:W-:Y:S01]  /*0350*/  FSETP.GT.AND P4, PT, R25, 8.50705917302346158658e+37, PT ;  /* 0x7e8000001900780b */ /* 0x002fe20003f84000 */
[----:B------:R-:W-:Y:S01]  /*0360*/  @!P2 FMUL R7, R7, 16777216 ;  /* 0x4b8000000707a820 */ /* 0x000fe20000400000 */
[----:B------:R-:W-:Y:S02]  /*0370*/  FSETP.GEU.AND P0, PT, R25, 1.175494350822287508e-38, PT ;  /* 0x008000001900780b */ /* 0x000fe40003f0e000 */
[C---:B------:R-:W-:Y:S01]  /*0380*/  FSEL R13, R2.reuse, 1, P4 ;  /* 0x3f800000020d7808 */ /* 0x040fe20002000000 */
[----:B------:R-:W-:Y:S01]  /*0390*/  @P3 FMUL R5, R5, 0.25 ;  /* 0x3e80000005053820 */ /* 0x000fe20000400000 */
[----:B------:R-:W-:Y:S01]  /*03a0*/  FSEL R2, R2, 1, P3 ;  /* 0x3f80000002027808 */ /* 0x000fe20001800000 */
[----:B------:R-:W1:Y:S02]  /*03b0*/  MUFU.RCP R7, R7 ;  /* 0x0000000700077308 */ /* 0x000e640000001000 */
[----:B------:R-:W-:-:S02]  /*03c0*/  @!P6 FMUL R5, R5, 16777216 ;  /* 0x4b8000000505e820 */ /* 0x000fc40000400000 */
[----:B------:R-:W-:Y:S02]  /*03d0*/  @!P6 FMUL R2, R2, 16777216 ;  /* 0x4b8000000202e820 */ /* 0x000fe40000400000 */
[----:B------:R-:W-:Y:S01]  /*03e0*/  @P4 FMUL R25, R25, 0.25 ;  /* 0x3e80000019194820 */ /* 0x000fe20000400000 */
[----:B0-----:R-:W-:Y:S01]  /*03f0*/  FMUL R3, R6, R3 ;  /* 0x0000000306037220 */ /* 0x001fe20000400000 */
[----:B------:R-:W0:Y:S01]  /*0400*/  MUFU.RCP R5, R5 ;  /* 0x0000000500057308 */ /* 0x000e220000001000 */
[----:B------:R-:W-:Y:S01]  /*0410*/  @!P0 FMUL R13, R13, 16777216 ;  /* 0x4b8000000d0d8820 */ /* 0x000fe20000400000 */
[----:B------:R-:W-:Y:S01]  /*0420*/  @!P0 FMUL R25, R25, 16777216 ;  /* 0x4b80000019198820 */ /* 0x000fe20000400000 */
[----:B------:R-:W-:Y:S01]  /*0430*/  FMUL R3, R3, R8 ;  /* 0x0000000803037220 */ /* 0x000fe20000400000 */
[----:B-1----:R-:W-:-:S04]  /*0440*/  FMUL R7, R7, R12 ;  /* 0x0000000c07077220 */ /* 0x002fc80000400000 */
[----:B------:R-:W1:Y:S01]  /*0450*/  MUFU.RCP R4, R25 ;  /* 0x0000001900047308 */ /* 0x000e620000001000 */
[----:B----4-:R-:W-:Y:S01]  /*0460*/  FFMA R16, R20, R3, R16 ;  /* 0x0000000314107223 */ /* 0x010fe20000000010 */
[----:B------:R-:W-:Y:S01]  /*0470*/  FMUL R14, R7, R14 ;  /* 0x0000000e070e7220 */ /* 0x000fe20000400000 */
[----:B0-----:R-:W-:-:S03]  /*0480*/  FMUL R2, R5, R2 ;  /* 0x0000000205027220 */ /* 0x001fc60000400000 */
[----:B------:R-:W-:Y:S01]  /*0490*/  FFMA R14, R23, R14, R19 ;  /* 0x0000000e170e7223 */ /* 0x000fe20000000013 */
[----:B------:R-:W-:-:S04]  /*04a0*/  FMUL R2, R2, R9 ;  /* 0x0000000902027220 */ /* 0x000fc80000400000 */
[----:B------:R-:W-:Y:S01]  /*04b0*/  FSETP.GTU.AND P0, PT, R14, RZ, PT ;  /* 0x000000ff0e00720b */ /* 0x000fe20003f0c000 */
[----:B-1----:R-:W-:Y:S01]  /*04c0*/  FMUL R13, R4, R13 ;  /* 0x0000000d040d7220 */ /* 0x002fe20000400000 */
[----:B------:R-:W-:Y:S02]  /*04d0*/  FFMA R17, R21, R2, R17 ;  /* 0x0000000215117223 */ /* 0x000fe40000000011 */
[----:B------:R-:W-:Y:S01]  /*04e0*/  FSEL R7, R14, RZ, P0 ;  /* 0x000000ff0e077208 */ /* 0x000fe20000000000 */
[----:B------:R-:W0:Y:S01]  /*04f0*/  LDC.64 R2, c[0x0][0x238] ;  /* 0x00008e00ff027b82 */ /* 0x000e220000000a00 */
[----:B------:R-:W-:Y:S01]  /*0500*/  FMUL R13, R13, R10 ;  /* 0x0000000a0d0d7220 */ /* 0x000fe20000400000 */
[----:B------:R-:W-:Y:S02]  /*0510*/  FSETP.GTU.AND P0, PT, R16, RZ, PT ;  /* 0x000000ff1000720b */ /* 0x000fe40003f0c000 */
[----:B------:R-:W-:Y:S01]  /*0520*/  FSETP.GTU.AND P2, PT, R17, RZ, PT ;  /* 0x000000ff1100720b */ /* 0x000fe20003f4c000 */
[----:B------:R-:W-:Y:S01]  /*0530*/  FFMA R13, R22, R13, R18 ;  /* 0x0000000d160d7223 */ /* 0x000fe20000000012 */
[----:B------:R-:W-:-:S02]  /*0540*/  FSETP.GEU.AND P5, PT, R7, 6, PT ;  /* 0x40c000000700780b */ /* 0x000fc40003fae000 */
[----:B------:R-:W-:Y:S02]  /*0550*/  FSEL R5, R17, RZ, P2 ;  /* 0x000000ff11057208 */ /* 0x000fe40001000000 */
[C---:B------:R-:W-:Y:S02]  /*0560*/  FSETP.GTU.AND P1, PT, R13.reuse, RZ, PT ;  /* 0x000000ff0d00720b */ /* 0x040fe40003f2c000 */
[----:B------:R-:W-:Y:S02]  /*0570*/  FSEL R4, R16, RZ, P0 ;  /* 0x000000ff10047208 */ /* 0x000fe40000000000 */
[----:B------:R-:W-:Y:S02]  /*0580*/  FSEL R6, R13, RZ, P1 ;  /* 0x000000ff0d067208 */ /* 0x000fe40000800000 */
[----:B------:R-:W-:Y:S02]  /*0590*/  FSETP.GEU.AND P2, PT, R5, 6, PT ;  /* 0x40c000000500780b */ /* 0x000fe40003f4e000 */
[----:B------:R-:W-:-:S02]  /*05a0*/  FSETP.GEU.AND P0, PT, R6, 6, PT ;  /* 0x40c000000600780b */ /* 0x000fc40003f0e000 */
[----:B------:R-:W-:Y:S02]  /*05b0*/  FSETP.GEU.AND P1, PT, R4, 6, PT ;  /* 0x40c000000400780b */ /* 0x000fe40003f2e000 */
[C---:B------:R-:W-:Y:S02]  /*05c0*/  FSETP.NAN.AND P6, PT, R7.reuse, R7, PT ;  /* 0x000000070700720b */ /* 0x040fe40003fc8000 */
[----:B------:R-:W-:Y:S01]  /*05d0*/  FSETP.NAN.AND P3, PT, R6, R6, PT ;  /* 0x000000060600720b */ /* 0x000fe20003f68000 */
[----:B0-----:R-:W-:Y:S01]  /*05e0*/  IMAD.WIDE R2, R0, 0x4, R2 ;  /* 0x0000000400027825 */ /* 0x001fe200078e0202 */
[----:B------:R-:W-:Y:S02]  /*05f0*/  @P5 SEL R7, R7, 0x40c00000, P6 ;  /* 0x40c0000007075807 */ /* 0x000fe40003000000 */
[----:B------:R-:W-:Y:S02]  /*0600*/  FSETP.NAN.AND P4, PT, R5, R5, PT ;  /* 0x000000050500720b */ /* 0x000fe40003f88000 */
[----:B------:R-:W-:-:S02]  /*0610*/  FSETP.NAN.AND P5, PT, R4, R4, PT ;  /* 0x000000040400720b */ /* 0x000fc40003fa8000 */
[----:B------:R-:W-:Y:S02]  /*0620*/  @P0 SEL R6, R6, 0x40c00000, P3 ;  /* 0x40c0000006060807 */ /* 0x000fe40001800000 */
[----:B------:R-:W-:Y:S02]  /*0630*/  @P2 SEL R5, R5, 0x40c00000, P4 ;  /* 0x40c0000005052807 */ /* 0x000fe40002000000 */
[----:B------:R-:W-:-:S05]  /*0640*/  @P1 SEL R4, R4, 0x40c00000, P5 ;  /* 0x40c0000004041807 */ /* 0x000fca0002800000 */
[----:B------:R-:W-:Y:S01]  /*0650*/  STG.E.128 desc[UR4][R2.64], R4 ;  /* 0x0000000402007986 */ /* 0x000fe2000c101d04 */
[----:B------:R-:W-:Y:S05]  /*0660*/  EXIT ;  /* 0x000000000000794d */ /* 0x000fea0003800000 */
.L_x_0:
[----:B------:R-:W-:-:S00]  /*0670*/  BRA `(.L_x_0) ;  /* 0xfffffffc00fc7947 */ /* 0x000fc0000383ffff */
[----:B------:R-:W-:-:S00]  /*0680*/  NOP ;  /* 0x0000000000007918 */ /* 0x000fc00000000000 */
[----:B------:R-:W-:-:S00]  /*0690*/  NOP ;  /* 0x0000000000007918 */ /* 0x000fc00000000000 */
[----:B------:R-:W-:-:S00]  /*06a0*/  NOP ;  /* 0x0000000000007918 */ /* 0x000fc00000000000 */
[----:B------:R-:W-:-:S00]  /*06b0*/  NOP ;  /* 0x0000000000007918 */ /* 0x000fc00000000000 */
[----:B------:R-:W-:-:S00]  /*06c0*/  NOP ;  /* 0x0000000000007918 */ /* 0x000fc00000000000 */
[----:B------:R-:W-:-:S00]  /*06d0*/  NOP ;  /* 0x0000000000007918 */ /* 0x000fc00000000000 */
[----:B------:R-:W-:-:S00]  /*06e0*/  NOP ;  /* 0x0000000000007918 */ /* 0x000fc00000000000 */
[----:B------:R-:W-:-:S00]  /*06f0*/  NOP ;  /* 0x0000000000007918 */ /* 0x000fc00000000000 */
.L_x_1:


//--------------------- .nv.global.init           --------------------------
	.section	.nv.global.init,"aw",@progbits
.nv.global.init:
	.type		_$_str,@object
	.size		_$_str,(_$_str_$_2 - _$_str)
_$_str:
        /*0000*/ 	.byte	0x5f, 0x5f, 0x43, 0x55, 0x44, 0x41, 0x5f, 0x46, 0x54, 0x5a, 0x00
	.type		_$_str_$_2,@object
	.size		_$_str_$_2,(.L_1 - _$_str_$_2)
_$_str_$_2:
        /*000b*/ 	.byte	0x5f, 0x5f, 0x43, 0x55, 0x44, 0x41, 0x5f, 0x50, 0x52, 0x45, 0x43, 0x5f, 0x53, 0x51, 0x52, 0x54
        /*001b*/ 	.byte	0x00
.L_1:


//--------------------- .nv.constant0.triton_poi_fused__native_batch_norm_legit_no_training_hardtanh_18 --------------------------
	.section	.nv.constant0.triton_poi_fused__native_batch_norm_legit_no_training_hardtanh_18,"a",@progbits
	.sectionflags	@""
	.align	4
.nv.constant0.triton_poi_fused__native_batch_norm_legit_no_training_hardtanh_18:
	.zero		580
